//
// Generated by NVIDIA NVVM Compiler
//
// Compiler Build ID: CL-36424714
// Cuda compilation tools, release 13.0, V13.0.88
// Based on NVVM 20.0.0
//

.version 9.0
.target sm_100
.address_size 64

	// .globl	toComplexKernel

.visible .entry toComplexKernel(
	.param .u32 toComplexKernel_param_0,
	.param .u64 .ptr .align 1 toComplexKernel_param_1,
	.param .u64 .ptr .align 1 toComplexKernel_param_2
)
{
	.reg .pred 	%p<3>;
	.reg .b32 	%r<11>;
	.reg .b32 	%f<2>;
	.reg .b64 	%rd<9>;

	ld.param.u32 	%r4, [toComplexKernel_param_0];
	ld.param.u64 	%rd1, [toComplexKernel_param_1];
	ld.param.u64 	%rd2, [toComplexKernel_param_2];
	mov.u32 	%r5, %tid.y;
	mov.u32 	%r6, %tid.x;
	min.s32 	%r1, %r4, 1024;
	min.s32 	%r7, %r4, 32;
	mad.lo.s32 	%r2, %r7, %r5, %r6;
	setp.ge.s32 	%p1, %r2, %r1;
	@%p1 bra 	$L__BB0_3;
	mov.u32 	%r8, %ctaid.x;
	mad.lo.s32 	%r3, %r1, %r8, %r2;
	setp.ge.s32 	%p2, %r3, %r4;
	@%p2 bra 	$L__BB0_3;
	cvta.to.global.u64 	%rd3, %rd2;
	mul.wide.s32 	%rd4, %r3, 4;
	add.s64 	%rd5, %rd3, %rd4;
	ld.global.f32 	%f1, [%rd5];
	shl.b32 	%r9, %r3, 1;
	cvta.to.global.u64 	%rd6, %rd1;
	mul.wide.s32 	%rd7, %r9, 4;
	add.s64 	%rd8, %rd6, %rd7;
	st.global.f32 	[%rd8], %f1;
	mov.b32 	%r10, 0;
	st.global.u32 	[%rd8+4], %r10;
$L__BB0_3:
	ret;

}


// ===== COMPILED SASS (sm_100) =====

	.target	sm_100

	.elftype	@"ET_EXEC"


//--------------------- .note.nv.tkinfo           --------------------------
	.section	.note.nv.tkinfo,"",@"SHT_NOTE"
	.sectionflags	@"SHF_NOTE_NV_TKINFO"
	.tkinfo
        /*0018*/ 	.word	0x00000002
        /*0030*/ 	.string	""
        /*0030*/ 	.string	"ptxas"
        /*0030*/ 	.string	"Cuda compilation tools, release 13.0, V13.0.88"
        /*0030*/ 	.string	"Build cuda_13.0.r13.0/compiler.36424714_0"
        /*0030*/ 	.string	"-arch sm_100 -m 64 "



//--------------------- .note.nv.cuinfo           --------------------------
	.section	.note.nv.cuinfo,"",@"SHT_NOTE"
	.sectionflags	@"SHF_NOTE_NV_CUINFO"
        /*0018*/ 	.short	0x0002
        /*001a*/ 	.short	0x0064
        /*001c*/ 	.short	0x0082
	.zero		2


//--------------------- .nv.info                  --------------------------
	.section	.nv.info,"",@"SHT_CUDA_INFO"
	.align	4


	//----- nvinfo : EIATTR_REGCOUNT
	.align		4
        /*0000*/ 	.byte	0x04, 0x2f
        /*0002*/ 	.short	(.L_1 - .L_0)
	.align		4
.L_0:
        /*0004*/ 	.word	index@(toComplexKernel)
        /*0008*/ 	.word	0x0000000a


	//----- nvinfo : EIATTR_FRAME_SIZE
	.align		4
.L_1:
        /*000c*/ 	.byte	0x04, 0x11
        /*000e*/ 	.short	(.L_3 - .L_2)
	.align		4
.L_2:
        /*0010*/ 	.word	index@(toComplexKernel)
        /*0014*/ 	.word	0x00000000


	//----- nvinfo : EIATTR_MIN_STACK_SIZE
	.align		4
.L_3:
        /*0018*/ 	.byte	0x04, 0x12
        /*001a*/ 	.short	(.L_5 - .L_4)
	.align		4
.L_4:
        /*001c*/ 	.word	index@(toComplexKernel)
        /*0020*/ 	.word	0x00000000
.L_5:


//--------------------- .nv.compat                --------------------------
	.section	.nv.compat,"",@"SHT_CUDA_COMPAT_INFO"
	.align	4
        /*0000*/ 	.byte	0x02, 0x09, 0x00, 0x00, 0x02, 0x02, 0x01, 0x00, 0x02, 0x05, 0x05, 0x00, 0x03, 0x07, 0x01, 0x01
        /*0010*/ 	.byte	0x02, 0x03, 0x00, 0x00, 0x02, 0x06, 0x01, 0x00, 0x04, 0x0b, 0x08, 0x00, 0x09, 0x00, 0x00, 0x00
        /*0020*/ 	.byte	0x00, 0x00, 0x00, 0x00


//--------------------- .nv.info.toComplexKernel  --------------------------
	.section	.nv.info.toComplexKernel,"",@"SHT_CUDA_INFO"
	.sectionflags	@""
	.align	4


	//----- nvinfo : EIATTR_CUDA_API_VERSION
	.align		4
        /*0000*/ 	.byte	0x04, 0x37
        /*0002*/ 	.short	(.L_7 - .L_6)
.L_6:
        /*0004*/ 	.word	0x00000082


	//----- nvinfo : EIATTR_KPARAM_INFO
	.align		4
.L_7:
        /*0008*/ 	.byte	0x04, 0x17
        /*000a*/ 	.short	(.L_9 - .L_8)
.L_8:
        /*000c*/ 	.word	0x00000000
        /*0010*/ 	.short	0x0002
        /*0012*/ 	.short	0x0010
        /*0014*/ 	.byte	0x00, 0xf5, 0x21, 0x00


	//----- nvinfo : EIATTR_KPARAM_INFO
	.align		4
.L_9:
        /*0018*/ 	.byte	0x04, 0x17
        /*001a*/ 	.short	(.L_11 - .L_10)
.L_10:
        /*001c*/ 	.word	0x00000000
        /*0020*/ 	.short	0x0001
        /*0022*/ 	.short	0x0008
        /*0024*/ 	.byte	0x00, 0xf5, 0x21, 0x00


	//----- nvinfo : EIATTR_KPARAM_INFO
	.align		4
.L_11:
        /*0028*/ 	.byte	0x04, 0x17
        /*002a*/ 	.short	(.L_13 - .L_12)
.L_12:
        /*002c*/ 	.word	0x00000000
        /*0030*/ 	.short	0x0000
        /*0032*/ 	.short	0x0000
        /*0034*/ 	.byte	0x00, 0xf0, 0x11, 0x00


	//----- nvinfo : EIATTR_SPARSE_MMA_MASK
	.align		4
.L_13:
        /*0038*/ 	.byte	0x03, 0x50
        /*003a*/ 	.short	0x0000


	//----- nvinfo : EIATTR_MAXREG_COUNT
	.align		4
        /*003c*/ 	.byte	0x03, 0x1b
        /*003e*/ 	.short	0x00ff


	//----- nvinfo : EIATTR_MERCURY_ISA_VERSION
	.align		4
        /*0040*/ 	.byte	0x03, 0x5f
        /*0042*/ 	.short	0x0101


	//----- nvinfo : EIATTR_VRC_CTA_INIT_COUNT
	.align		4
        /*0044*/ 	.byte	0x02, 0x4a
	.zero		1
	.zero		1


	//----- nvinfo : EIATTR_EXIT_INSTR_OFFSETS
	.align		4
        /*0048*/ 	.byte	0x04, 0x1c
        /*004a*/ 	.short	(.L_15 - .L_14)


	//   ....[0]....
.L_14:
        /*004c*/ 	.word	0x000000a0


	//   ....[1]....
        /*0050*/ 	.word	0x000000e0


	//   ....[2]....
        /*0054*/ 	.word	0x00000180


	//----- nvinfo : EIATTR_CBANK_PARAM_SIZE
	.align		4
.L_15:
        /*0058*/ 	.byte	0x03, 0x19
        /*005a*/ 	.short	0x0018


	//----- nvinfo : EIATTR_PARAM_CBANK
	.align		4
        /*005c*/ 	.byte	0x04, 0x0a
        /*005e*/ 	.short	(.L_17 - .L_16)
	.align		4
.L_16:
        /*0060*/ 	.word	index@(.nv.constant0.toComplexKernel)
        /*0064*/ 	.short	0x0380
        /*0066*/ 	.short	0x0018


	//----- nvinfo : EIATTR_SW_WAR
	.align		4
.L_17:
        /*0068*/ 	.byte	0x04, 0x36
        /*006a*/ 	.short	(.L_19 - .L_18)
.L_18:
        /*006c*/ 	.word	0x00000008
.L_19:


//--------------------- .nv.callgraph             --------------------------
	.section	.nv.callgraph,"",@"SHT_CUDA_CALLGRAPH"
	.align	4
	.sectionentsize	8
	.align		4
        /*0000*/ 	.word	0x00000000
	.align		4
        /*0004*/ 	.word	0xffffffff
	.align		4
        /*0008*/ 	.word	0x00000000
	.align		4
        /*000c*/ 	.word	0xfffffffe
	.align		4
        /*0010*/ 	.word	0x00000000
	.align		4
        /*0014*/ 	.word	0xfffffffd
	.align		4
        /*0018*/ 	.word	0x00000000
	.align		4
        /*001c*/ 	.word	0xfffffffc


//--------------------- .text.toComplexKernel     --------------------------
	.section	.text.toComplexKernel,"ax",@progbits
	.align	128
        .global         toComplexKernel
        .type           toComplexKernel,@function
        .size           toComplexKernel,(.L_x_1 - toComplexKernel)
        .other          toComplexKernel,@"STO_CUDA_ENTRY STV_DEFAULT"
toComplexKernel:
.text.toComplexKernel:
[----:B------:R-:W-:Y:S01]  /*0000*/  LDC R1, c[0x0][0x37c] ;  /* 0x0000df00ff017b82 */ /* 0x000fe20000000800 */
[----:B------:R-:W0:Y:S01]  /*0010*/  S2R R0, SR_TID.Y ;  /* 0x0000000000007919 */ /* 0x000e220000002200 */
[----:B------:R-:W1:Y:S01]  /*0020*/  LDCU UR6, c[0x0][0x380] ;  /* 0x00007000ff0677ac */ /* 0x000e620008000800 */
[----:B------:R-:W0:Y:S01]  /*0030*/  S2R R3, SR_TID.X ;  /* 0x0000000000037919 */ /* 0x000e220000002100 */
[----:B-1----:R-:W-:-:S04]  /*0040*/  UISETP.LT.AND UP0, UPT, UR6, 0x20, UPT ;  /* 0x000000200600788c */ /* 0x002fc8000bf01270 */
[----:B------:R-:W-:Y:S02]  /*0050*/  USEL UR5, UR6, 0x20, UP0 ;  /* 0x0000002006057887 */ /* 0x000fe40008000000 */
[----:B------:R-:W-:-:S04]  /*0060*/  UISETP.LT.AND UP0, UPT, UR6, 0x400, UPT ;  /* 0x000004000600788c */ /* 0x000fc8000bf01270 */
[----:B------:R-:W-:Y:S01]  /*0070*/  USEL UR4, UR6, 0x400, UP0 ;  /* 0x0000040006047887 */ /* 0x000fe20008000000 */
[----:B0-----:R-:W-:-:S05]  /*0080*/  IMAD R0, R0, UR5, R3 ;  /* 0x0000000500007c24 */ /* 0x001fca000f8e0203 */
[----:B------:R-:W-:-:S13]  /*0090*/  ISETP.GE.AND P0, PT, R0, UR4, PT ;  /* 0x0000000400007c0c */ /* 0x000fda000bf06270 */
[----:B------:R-:W-:Y:S05]  /*00a0*/  @P0 EXIT ;  /* 0x000000000000094d */ /* 0x000fea0003800000 */
[----:B------:R-:W0:Y:S02]  /*00b0*/  S2R R7, SR_CTAID.X ;  /* 0x0000000000077919 */ /* 0x000e240000002500 */
[----:B0-----:R-:W-:-:S05]  /*00c0*/  IMAD R7, R7, UR4, R0 ;  /* 0x0000000407077c24 */ /* 0x001fca000f8e0200 */
[----:B------:R-:W-:-:S13]  /*00d0*/  ISETP.GE.AND P0, PT, R7, UR6, PT ;  /* 0x0000000607007c0c */ /* 0x000fda000bf06270 */
[----:B------:R-:W-:Y:S05]  /*00e0*/  @P0 EXIT ;  /* 0x000000000000094d */ /* 0x000fea0003800000 */
[----:B------:R-:W0:Y:S01]  /*00f0*/  LDC.64 R2, c[0x0][0x390] ;  /* 0x0000e400ff027b82 */ /* 0x000e220000000a00 */
[----:B------:R-:W1:Y:S07]  /*0100*/  LDCU.64 UR4, c[0x0][0x358] ;  /* 0x00006b00ff0477ac */ /* 0x000e6e0008000a00 */
[----:B------:R-:W2:Y:S01]  /*0110*/  LDC.64 R4, c[0x0][0x388] ;  /* 0x0000e200ff047b82 */ /* 0x000ea20000000a00 */
[----:B0-----:R-:W-:-:S06]  /*0120*/  IMAD.WIDE R2, R7, 0x4, R2 ;  /* 0x0000000407027825 */ /* 0x001fcc00078e0202 */
[----:B-1----:R-:W3:Y:S01]  /*0130*/  LDG.E R3, desc[UR4][R2.64] ;  /* 0x0000000402037981 */ /* 0x002ee2000c1e1900 */
[----:B------:R-:W-:-:S05]  /*0140*/  SHF.L.U32 R7, R7, 0x1, RZ ;  /* 0x0000000107077819 */ /* 0x000fca00000006ff */
[----:B--2---:R-:W-:-:S05]  /*0150*/  IMAD.WIDE R4, R7, 0x4, R4 ;  /* 0x0000000407047825 */ /* 0x004fca00078e0204 */
[----:B------:R-:W-:Y:S04]  /*0160*/  STG.E desc[UR4][R4.64+0x4], RZ ;  /* 0x000004ff04007986 */ /* 0x000fe8000c101904 */
[----:B---3--:R-:W-:Y:S01]  /*0170*/  STG.E desc[UR4][R4.64], R3 ;  /* 0x0000000304007986 */ /* 0x008fe2000c101904 */
[----:B------:R-:W-:Y:S05]  /*0180*/  EXIT ;  /* 0x000000000000794d */ /* 0x000fea0003800000 */
.L_x_0:
[----:B------:R-:W-:-:S00]  /*0190*/  BRA `(.L_x_0) ;  /* 0xfffffffc00fc7947 */ /* 0x000fc0000383ffff */
[----:B------:R-:W-:-:S00]  /*01a0*/  NOP ;  /* 0x0000000000007918 */ /* 0x000fc00000000000 */
        /* <DEDUP_REMOVED lines=13> */
.L_x_1:


//--------------------- .nv.shared.reserved.0     --------------------------
	.section	.nv.shared.reserved.0,"aw",@nobits
	.weak		__nv_reservedSMEM_offset_0_alias
	.size		__nv_reservedSMEM_offset_0_alias, 0, 64
	.other		__nv_reservedSMEM_offset_0_alias,@"STO_CUDA_RESERVED_SHARED STV_DEFAULT"
__nv_reservedSMEM_offset_0_alias:
	.zero		0
	.zero		64


//--------------------- .nv.constant0.toComplexKernel --------------------------
	.section	.nv.constant0.toComplexKernel,"a",@progbits
	.sectionflags	@""
	.align	4
.nv.constant0.toComplexKernel:
	.zero		920


//--------------------- SYMBOLS --------------------------

	.type		.nv.reservedSmem.offset0,@object
	.size		.nv.reservedSmem.offset0,0x4
